	.headerflags	@"EF_CUDA_TEXMODE_UNIFIED EF_CUDA_64BIT_ADDRESS EF_CUDA_ACCELERATORS EF_CUDA_SM90 EF_CUDA_VIRTUAL_SM(EF_CUDA_SM90)"
	.elftype	@"ET_EXEC"


//--------------------- .nv.info                  --------------------------
	.section	.nv.info,"",@"SHT_CUDA_INFO"
	.align	4


	//----- nvinfo : EIATTR_REGCOUNT
	.align		4
        /*0000*/ 	.byte	0x04, 0x2f
        /*0002*/ 	.short	(.L_1 - .L_0)
	.align		4
.L_0:
        /*0004*/ 	.word	index@(triton_poi_fused_cat_0)
        /*0008*/ 	.word	0x0000000d


	//----- nvinfo : EIATTR_MIN_STACK_SIZE
	.align		4
.L_1:
        /*000c*/ 	.byte	0x04, 0x12
        /*000e*/ 	.short	(.L_3 - .L_2)
	.align		4
.L_2:
        /*0010*/ 	.word	index@(triton_poi_fused_cat_0)
        /*0014*/ 	.word	0x00000000


	//----- nvinfo : EIATTR_FRAME_SIZE
	.align		4
.L_3:
        /*0018*/ 	.byte	0x04, 0x11
        /*001a*/ 	.short	(.L_5 - .L_4)
	.align		4
.L_4:
        /*001c*/ 	.word	index@(triton_poi_fused_cat_0)
        /*0020*/ 	.word	0x00000000


	//----- nvinfo : EIATTR_MIN_STACK_SIZE
	.align		4
.L_5:
        /*0024*/ 	.byte	0x04, 0x12
        /*0026*/ 	.short	(.L_7 - .L_6)
	.align		4
.L_6:
        /*0028*/ 	.word	index@(triton_poi_fused_cat_0)
        /*002c*/ 	.word	0x00000000
.L_7:


//--------------------- .nv.info.triton_poi_fused_cat_0 --------------------------
	.section	.nv.info.triton_poi_fused_cat_0,"",@"SHT_CUDA_INFO"
	.sectionflags	@""
	.align	4


	//----- nvinfo : EIATTR_CUDA_API_VERSION
	.align		4
        /*0000*/ 	.byte	0x04, 0x37
        /*0002*/ 	.short	(.L_9 - .L_8)
.L_8:
        /*0004*/ 	.word	0x0000007c


	//----- nvinfo : EIATTR_KPARAM_INFO
	.align		4
.L_9:
        /*0008*/ 	.byte	0x04, 0x17
        /*000a*/ 	.short	(.L_11 - .L_10)
.L_10:
        /*000c*/ 	.word	0x00000000
        /*0010*/ 	.short	0x0002
        /*0012*/ 	.short	0x0010
        /*0014*/ 	.byte	0x00, 0xf0, 0x11, 0x00


	//----- nvinfo : EIATTR_KPARAM_INFO
	.align		4
.L_11:
        /*0018*/ 	.byte	0x04, 0x17
        /*001a*/ 	.short	(.L_13 - .L_12)
.L_12:
        /*001c*/ 	.word	0x00000000
        /*0020*/ 	.short	0x0001
        /*0022*/ 	.short	0x0008
        /*0024*/ 	.byte	0x00, 0xf4, 0x21, 0x00


	//----- nvinfo : EIATTR_KPARAM_INFO
	.align		4
.L_13:
        /*0028*/ 	.byte	0x04, 0x17
        /*002a*/ 	.short	(.L_15 - .L_14)
.L_14:
        /*002c*/ 	.word	0x00000000
        /*0030*/ 	.short	0x0000
        /*0032*/ 	.short	0x0000
        /*0034*/ 	.byte	0x00, 0xf4, 0x21, 0x00


	//----- nvinfo : EIATTR_SPARSE_MMA_MASK
	.align		4
.L_15:
        /*0038*/ 	.byte	0x03, 0x50
        /*003a*/ 	.short	0x0000


	//----- nvinfo : EIATTR_MAXREG_COUNT
	.align		4
        /*003c*/ 	.byte	0x03, 0x1b
        /*003e*/ 	.short	0x00ff


	//----- nvinfo : EIATTR_EXIT_INSTR_OFFSETS
	.align		4
        /*0040*/ 	.byte	0x04, 0x1c
        /*0042*/ 	.short	(.L_17 - .L_16)


	//   ....[0]....
.L_16:
        /*0044*/ 	.word	0x00000430


	//   ....[1]....
        /*0048*/ 	.word	0x00000450


	//----- nvinfo : EIATTR_REQNTID
	.align		4
.L_17:
        /*004c*/ 	.byte	0x04, 0x10
        /*004e*/ 	.short	(.L_19 - .L_18)
.L_18:
        /*0050*/ 	.word	0x00000080
        /*0054*/ 	.word	0x00000001
        /*0058*/ 	.word	0x00000001


	//----- nvinfo : EIATTR_CBANK_PARAM_SIZE
	.align		4
.L_19:
        /*005c*/ 	.byte	0x03, 0x19
        /*005e*/ 	.short	0x0014


	//----- nvinfo : EIATTR_PARAM_CBANK
	.align		4
        /*0060*/ 	.byte	0x04, 0x0a
        /*0062*/ 	.short	(.L_21 - .L_20)
	.align		4
.L_20:
        /*0064*/ 	.word	index@(.nv.constant0.triton_poi_fused_cat_0)
        /*0068*/ 	.short	0x0210
        /*006a*/ 	.short	0x0014


	//----- nvinfo : EIATTR_SW_WAR
	.align		4
.L_21:
        /*006c*/ 	.byte	0x04, 0x36
        /*006e*/ 	.short	(.L_23 - .L_22)
.L_22:
        /*0070*/ 	.word	0x00000008
.L_23:


//--------------------- .nv.callgraph             --------------------------
	.section	.nv.callgraph,"",@"SHT_CUDA_CALLGRAPH"
	.align	4
	.sectionentsize	8
	.align		4
        /*0000*/ 	.word	0x00000000
	.align		4
        /*0004*/ 	.word	0xffffffff
	.align		4
        /*0008*/ 	.word	0x00000000
	.align		4
        /*000c*/ 	.word	0xfffffffe
	.align		4
        /*0010*/ 	.word	0x00000000
	.align		4
        /*0014*/ 	.word	0xfffffffd
	.align		4
        /*0018*/ 	.word	0x00000000
	.align		4
        /*001c*/ 	.word	0xfffffffc


//--------------------- .text.triton_poi_fused_cat_0 --------------------------
	.section	.text.triton_poi_fused_cat_0,"ax",@progbits
	.align	128
        .global         triton_poi_fused_cat_0
        .type           triton_poi_fused_cat_0,@function
        .size           triton_poi_fused_cat_0,(.L_x_1 - triton_poi_fused_cat_0)
        .other          triton_poi_fused_cat_0,@"STO_CUDA_ENTRY STV_DEFAULT"
triton_poi_fused_cat_0:
.text.triton_poi_fused_cat_0:
[----:B------:R-:W0:Y:S02]  /*0000*/  LDC R1, c[0x0][0x28] ;  /* 0x00000a00ff017b82 */ /* 0x000e240000000800 */
[----:B------:R-:W1:Y:S01]  /*0010*/  S2R R0, SR_TID.X ;  /* 0x0000000000007919 */ /* 0x000e620000002100 */
[----:B------:R-:W-:Y:S01]  /*0020*/  ULDC.64 UR4, c[0x0][0x208] ;  /* 0x0000820000047ab9 */ /* 0x000fe20000000a00 */
[----:B------:R-:W2:Y:S01]  /*0030*/  S2R R3, SR_CTAID.X ;  /* 0x0000000000037919 */ /* 0x000ea20000002500 */
[----:B-1----:R-:W-:Y:S02]  /*0040*/  LOP3.LUT R0, R0, 0x7f, RZ, 0xc0, !PT ;  /* 0x0000007f00007812 */ /* 0x002fe400078ec0ff */
[----:B--2---:R-:W-:-:S03]  /*0050*/  SHF.R.S32.HI R2, RZ, 0x18, R3 ;  /* 0x00000018ff027819 */ /* 0x004fc60000011403 */
[----:B------:R-:W-:Y:S01]  /*0060*/  IMAD R0, R3, 0x80, R0 ;  /* 0x0000008003007824 */ /* 0x000fe200078e0200 */
[----:B------:R-:W-:-:S04]  /*0070*/  SGXT R3, R2, 0x1 ;  /* 0x000000010203781a */ /* 0x000fc80000000200 */
[----:B------:R-:W-:Y:S02]  /*0080*/  SHF.R.S32.HI R7, RZ, 0x1f, R0 ;  /* 0x0000001fff077819 */ /* 0x000fe40000011400 */
[-C--:B------:R-:W-:Y:S02]  /*0090*/  LEA.HI R3, R3, R0.reuse, RZ, 0x2 ;  /* 0x0000000003037211 */ /* 0x080fe400078f10ff */
[----:B------:R-:W-:Y:S02]  /*00a0*/  LEA.HI R7, R7, R0, RZ, 0x6 ;  /* 0x0000000007077211 */ /* 0x000fe400078f30ff */
[--C-:B------:R-:W-:Y:S02]  /*00b0*/  SHF.R.S32.HI R4, RZ, 0x2, R3.reuse ;  /* 0x00000002ff047819 */ /* 0x100fe40000011403 */
[----:B------:R-:W-:Y:S02]  /*00c0*/  SHF.R.S32.HI R3, RZ, 0x1f, R3 ;  /* 0x0000001fff037819 */ /* 0x000fe40000011403 */
[----:B------:R-:W-:-:S02]  /*00d0*/  LOP3.LUT R9, R7, 0xffffffc0, RZ, 0xc0, !PT ;  /* 0xffffffc007097812 */ /* 0x000fc400078ec0ff */
[----:B------:R-:W-:Y:S02]  /*00e0*/  LEA.HI R5, R3, R4, RZ, 0x4 ;  /* 0x0000000403057211 */ /* 0x000fe400078f20ff */
[----:B------:R-:W1:Y:S01]  /*00f0*/  LDC.64 R2, c[0x0][0x210] ;  /* 0x00008400ff027b82 */ /* 0x000e620000000a00 */
[----:B------:R-:W-:Y:S02]  /*0100*/  SHF.R.S32.HI R7, RZ, 0x6, R7 ;  /* 0x00000006ff077819 */ /* 0x000fe40000011407 */
[----:B------:R-:W-:-:S05]  /*0110*/  LOP3.LUT R5, R5, 0xfffffff0, RZ, 0xc0, !PT ;  /* 0xfffffff005057812 */ /* 0x000fca00078ec0ff */
[----:B------:R-:W-:Y:S02]  /*0120*/  IMAD.IADD R5, R4, 0x1, -R5 ;  /* 0x0000000104057824 */ /* 0x000fe400078e0a05 */
[----:B------:R-:W-:-:S03]  /*0130*/  IMAD.IADD R4, R0, 0x1, -R9 ;  /* 0x0000000100047824 */ /* 0x000fc600078e0a09 */
[----:B------:R-:W-:Y:S01]  /*0140*/  LOP3.LUT R10, R5, 0xfffffffe, RZ, 0xc0, !PT ;  /* 0xfffffffe050a7812 */ /* 0x000fe200078ec0ff */
[----:B------:R-:W-:Y:S02]  /*0150*/  IMAD R7, R7, 0x10, R4 ;  /* 0x0000001007077824 */ /* 0x000fe400078e0204 */
[----:B------:R-:W-:Y:S01]  /*0160*/  IMAD.MOV.U32 R4, RZ, RZ, RZ ;  /* 0x000000ffff047224 */ /* 0x000fe200078e00ff */
[----:B------:R-:W-:-:S04]  /*0170*/  ISETP.NE.AND P3, PT, R10, 0xc, PT ;  /* 0x0000000c0a00780c */ /* 0x000fc80003f65270 */
[----:B------:R-:W-:Y:S01]  /*0180*/  ISETP.LT.AND P6, PT, R0, 0x100, !P3 ;  /* 0x000001000000780c */ /* 0x000fe20005fc1270 */
[----:B-1----:R-:W-:-:S12]  /*0190*/  IMAD.WIDE R2, R7, 0x4, R2 ;  /* 0x0000000407027825 */ /* 0x002fd800078e0202 */
[----:B------:R-:W2:Y:S01]  /*01a0*/  @P6 LDG.E R4, desc[UR4][R2.64+0x160] ;  /* 0x0001600402046981 */ /* 0x000ea2000c1e1900 */
[----:B------:R-:W-:Y:S02]  /*01b0*/  ISETP.GE.AND P0, PT, R0, 0x100, PT ;  /* 0x000001000000780c */ /* 0x000fe40003f06270 */
[----:B------:R-:W-:Y:S02]  /*01c0*/  CS2R R6, SRZ ;  /* 0x0000000000067805 */ /* 0x000fe4000001ff00 */
[C---:B------:R-:W-:Y:S02]  /*01d0*/  ISETP.NE.AND P1, PT, R10.reuse, 0xa, PT ;  /* 0x0000000a0a00780c */ /* 0x040fe40003f25270 */
[----:B------:R-:W-:Y:S02]  /*01e0*/  ISETP.GT.AND P4, PT, R5, 0xd, !P0 ;  /* 0x0000000d0500780c */ /* 0x000fe40004784270 */
[----:B------:R-:W-:-:S04]  /*01f0*/  ISETP.NE.AND P2, PT, R10, 0x8, PT ;  /* 0x000000080a00780c */ /* 0x000fc80003f45270 */
[----:B------:R-:W-:-:S07]  /*0200*/  ISETP.LT.AND P5, PT, R0, 0x100, !P2 ;  /* 0x000001000000780c */ /* 0x000fce00057a1270 */
[----:B------:R-:W3:Y:S01]  /*0210*/  @P4 LDG.E R7, desc[UR4][R2.64+0x240] ;  /* 0x0002400402074981 */ /* 0x000ee2000c1e1900 */
[----:B--2---:R-:W-:Y:S01]  /*0220*/  SEL R8, R4, RZ, P6 ;  /* 0x000000ff04087207 */ /* 0x004fe20003000000 */
[----:B------:R-:W-:Y:S01]  /*0230*/  IMAD.MOV.U32 R4, RZ, RZ, RZ ;  /* 0x000000ffff047224 */ /* 0x000fe200078e00ff */
[----:B------:R-:W-:-:S05]  /*0240*/  ISETP.LT.AND P6, PT, R0, 0x100, !P1 ;  /* 0x000001000000780c */ /* 0x000fca0004fc1270 */
[----:B------:R-:W2:Y:S08]  /*0250*/  @P5 LDG.E R4, desc[UR4][R2.64+-0x60] ;  /* 0xffffa00402045981 */ /* 0x000eb0000c1e1900 */
[----:B------:R-:W4:Y:S01]  /*0260*/  @P6 LDG.E R6, desc[UR4][R2.64+0x80] ;  /* 0x0000800402066981 */ /* 0x000f22000c1e1900 */
[----:B---3--:R-:W-:Y:S02]  /*0270*/  @P3 SEL R8, R7, RZ, P4 ;  /* 0x000000ff07083207 */ /* 0x008fe40002000000 */
[----:B------:R-:W-:-:S02]  /*0280*/  ISETP.NE.AND P4, PT, R10, 0x6, PT ;  /* 0x000000060a00780c */ /* 0x000fc40003f85270 */
[----:B------:R-:W-:Y:S02]  /*0290*/  ISETP.NE.AND P3, PT, R10, 0x4, PT ;  /* 0x000000040a00780c */ /* 0x000fe40003f65270 */
[----:B--2---:R-:W-:Y:S02]  /*02a0*/  SEL R7, R4, RZ, P5 ;  /* 0x000000ff04077207 */ /* 0x004fe40002800000 */
[----:B------:R-:W-:Y:S02]  /*02b0*/  ISETP.LT.AND P5, PT, R0, 0x100, !P3 ;  /* 0x000001000000780c */ /* 0x000fe40005fa1270 */
[----:B----4-:R-:W-:Y:S02]  /*02c0*/  SEL R9, R6, RZ, P6 ;  /* 0x000000ff06097207 */ /* 0x010fe40003000000 */
[----:B------:R-:W-:Y:S01]  /*02d0*/  ISETP.LT.AND P6, PT, R0, 0x100, !P4 ;  /* 0x000001000000780c */ /* 0x000fe200067c1270 */
[----:B------:R-:W-:Y:S02]  /*02e0*/  IMAD.MOV.U32 R6, RZ, RZ, RZ ;  /* 0x000000ffff067224 */ /* 0x000fe400078e00ff */
[----:B------:R-:W-:-:S06]  /*02f0*/  IMAD.MOV.U32 R4, RZ, RZ, RZ ;  /* 0x000000ffff047224 */ /* 0x000fcc00078e00ff */
[----:B------:R-:W2:Y:S04]  /*0300*/  @P5 LDG.E R4, desc[UR4][R2.64+0x1c0] ;  /* 0x0001c00402045981 */ /* 0x000ea8000c1e1900 */
[----:B------:R-:W3:Y:S01]  /*0310*/  @P6 LDG.E R6, desc[UR4][R2.64+0x2a0] ;  /* 0x0002a00402066981 */ /* 0x000ee2000c1e1900 */
[----:B------:R-:W-:Y:S02]  /*0320*/  @P2 SEL R7, R9, R8, !P1 ;  /* 0x0000000809072207 */ /* 0x000fe40004800000 */
[----:B------:R-:W-:Y:S02]  /*0330*/  ISETP.NE.AND P1, PT, R10, 0x2, PT ;  /* 0x000000020a00780c */ /* 0x000fe40003f25270 */
[----:B------:R-:W-:Y:S01]  /*0340*/  ISETP.GE.AND P2, PT, R5, 0x2, PT ;  /* 0x000000020500780c */ /* 0x000fe20003f46270 */
[----:B------:R-:W-:Y:S01]  /*0350*/  IMAD.MOV.U32 R8, RZ, RZ, RZ ;  /* 0x000000ffff087224 */ /* 0x000fe200078e00ff */
[----:B--2---:R-:W-:-:S02]  /*0360*/  SEL R9, R4, RZ, P5 ;  /* 0x000000ff04097207 */ /* 0x004fc40002800000 */
[----:B---3--:R-:W-:Y:S01]  /*0370*/  SEL R10, R6, RZ, P6 ;  /* 0x000000ff060a7207 */ /* 0x008fe20003000000 */
[----:B------:R-:W1:Y:S01]  /*0380*/  LDC.64 R4, c[0x0][0x218] ;  /* 0x00008600ff047b82 */ /* 0x000e620000000a00 */
[C---:B------:R-:W-:Y:S02]  /*0390*/  ISETP.LT.AND P6, PT, R0.reuse, 0x100, !P1 ;  /* 0x000001000000780c */ /* 0x040fe40004fc1270 */
[----:B------:R-:W-:Y:S01]  /*03a0*/  ISETP.LT.AND P5, PT, R0, 0x100, !P2 ;  /* 0x000001000000780c */ /* 0x000fe200057a1270 */
[----:B------:R-:W-:-:S10]  /*03b0*/  IMAD.MOV.U32 R6, RZ, RZ, RZ ;  /* 0x000000ffff067224 */ /* 0x000fd400078e00ff */
[----:B------:R-:W2:Y:S04]  /*03c0*/  @P6 LDG.E R8, desc[UR4][R2.64+0xe0] ;  /* 0x0000e00402086981 */ /* 0x000ea8000c1e1900 */
[----:B------:R-:W3:Y:S01]  /*03d0*/  @P5 LDG.E R6, desc[UR4][R2.64] ;  /* 0x0000000402065981 */ /* 0x000ee2000c1e1900 */
[----:B------:R-:W-:Y:S01]  /*03e0*/  @P3 SEL R9, R10, R7, !P4 ;  /* 0x000000070a093207 */ /* 0x000fe20006000000 */
[----:B-1----:R-:W-:Y:S01]  /*03f0*/  IMAD.WIDE R4, R0, 0x4, R4 ;  /* 0x0000000400047825 */ /* 0x002fe200078e0204 */
[----:B--2---:R-:W-:Y:S02]  /*0400*/  SEL R8, R8, RZ, P6 ;  /* 0x000000ff08087207 */ /* 0x004fe40003000000 */
[----:B---3--:R-:W-:Y:S02]  /*0410*/  SEL R7, R6, RZ, P5 ;  /* 0x000000ff06077207 */ /* 0x008fe40002800000 */
[----:B------:R-:W-:Y:S01]  /*0420*/  @P2 SEL R7, R8, R9, !P1 ;  /* 0x0000000908072207 */ /* 0x000fe20004800000 */
[----:B------:R-:W-:Y:S06]  /*0430*/  @P0 EXIT ;  /* 0x000000000000094d */ /* 0x000fec0003800000 */
[----:B------:R-:W-:Y:S01]  /*0440*/  STG.E desc[UR4][R4.64], R7 ;  /* 0x0000000704007986 */ /* 0x000fe2000c101904 */
[----:B------:R-:W-:Y:S05]  /*0450*/  EXIT ;  /* 0x000000000000794d */ /* 0x000fea0003800000 */
.L_x_0:
[----:B------:R-:W-:-:S00]  /*0460*/  BRA `(.L_x_0) ;  /* 0xfffffffc00fc7947 */ /* 0x000fc0000383ffff */
[----:B------:R-:W-:-:S00]  /*0470*/  NOP ;  /* 0x0000000000007918 */ /* 0x000fc00000000000 */
        /* <DEDUP_REMOVED lines=8> */
.L_x_1:


//--------------------- .nv.constant0.triton_poi_fused_cat_0 --------------------------
	.section	.nv.constant0.triton_poi_fused_cat_0,"a",@progbits
	.sectionflags	@""
	.align	4
.nv.constant0.triton_poi_fused_cat_0:
	.zero		548
